//
// Generated by NVIDIA NVVM Compiler
//
// Compiler Build ID: CL-36424714
// Cuda compilation tools, release 13.0, V13.0.88
// Based on NVVM 20.0.0
//

.version 9.0
.target sm_100
.address_size 64

	// .globl	_Z14VecTimesScalarPiS_i
// skalar has been demoted
.extern .shared .align 16 .b8 s_dC[];

.visible .entry _Z14VecTimesScalarPiS_i(
	.param .u64 .ptr .align 1 _Z14VecTimesScalarPiS_i_param_0,
	.param .u64 .ptr .align 1 _Z14VecTimesScalarPiS_i_param_1,
	.param .u32 _Z14VecTimesScalarPiS_i_param_2
)
{
	.reg .b32 	%r<9>;
	.reg .b64 	%rd<8>;
	// demoted variable
	.shared .align 4 .u32 skalar;
	ld.param.u64 	%rd1, [_Z14VecTimesScalarPiS_i_param_0];
	ld.param.u64 	%rd2, [_Z14VecTimesScalarPiS_i_param_1];
	ld.param.u32 	%r1, [_Z14VecTimesScalarPiS_i_param_2];
	cvta.to.global.u64 	%rd3, %rd2;
	cvta.to.global.u64 	%rd4, %rd1;
	st.shared.u32 	[skalar], %r1;
	bar.sync 	0;
	mov.u32 	%r2, %tid.x;
	mov.u32 	%r3, %ctaid.x;
	shl.b32 	%r4, %r3, 8;
	add.s32 	%r5, %r4, %r2;
	mul.wide.s32 	%rd5, %r5, 4;
	add.s64 	%rd6, %rd4, %rd5;
	ld.global.u32 	%r6, [%rd6];
	ld.shared.u32 	%r7, [skalar];
	mul.lo.s32 	%r8, %r7, %r6;
	add.s64 	%rd7, %rd3, %rd5;
	st.global.u32 	[%rd7], %r8;
	ret;

}
	// .globl	_Z15SumOfTwoVectorsPiS_S_
.visible .entry _Z15SumOfTwoVectorsPiS_S_(
	.param .u64 .ptr .align 1 _Z15SumOfTwoVectorsPiS_S__param_0,
	.param .u64 .ptr .align 1 _Z15SumOfTwoVectorsPiS_S__param_1,
	.param .u64 .ptr .align 1 _Z15SumOfTwoVectorsPiS_S__param_2
)
{
	.reg .b32 	%r<12>;
	.reg .b64 	%rd<11>;

	ld.param.u64 	%rd1, [_Z15SumOfTwoVectorsPiS_S__param_0];
	ld.param.u64 	%rd2, [_Z15SumOfTwoVectorsPiS_S__param_1];
	ld.param.u64 	%rd3, [_Z15SumOfTwoVectorsPiS_S__param_2];
	cvta.to.global.u64 	%rd4, %rd3;
	cvta.to.global.u64 	%rd5, %rd2;
	cvta.to.global.u64 	%rd6, %rd1;
	mov.u32 	%r1, %tid.x;
	mov.u32 	%r2, %ctaid.x;
	shl.b32 	%r3, %r2, 8;
	add.s32 	%r4, %r3, %r1;
	mul.wide.s32 	%rd7, %r4, 4;
	add.s64 	%rd8, %rd6, %rd7;
	ld.global.u32 	%r5, [%rd8];
	add.s64 	%rd9, %rd5, %rd7;
	ld.global.u32 	%r6, [%rd9];
	add.s32 	%r7, %r6, %r5;
	shl.b32 	%r8, %r4, 2;
	mov.u32 	%r9, s_dC;
	add.s32 	%r10, %r9, %r8;
	st.shared.u32 	[%r10], %r7;
	bar.sync 	0;
	ld.shared.u32 	%r11, [%r10];
	add.s64 	%rd10, %rd4, %rd7;
	st.global.u32 	[%rd10], %r11;
	bar.sync 	0;
	ret;

}


// ===== COMPILED SASS (sm_100) =====

	.target	sm_100

	.elftype	@"ET_EXEC"


//--------------------- .note.nv.tkinfo           --------------------------
	.section	.note.nv.tkinfo,"",@"SHT_NOTE"
	.sectionflags	@"SHF_NOTE_NV_TKINFO"
	.tkinfo
        /*0018*/ 	.word	0x00000002
        /*0030*/ 	.string	""
        /*0030*/ 	.string	"ptxas"
        /*0030*/ 	.string	"Cuda compilation tools, release 13.0, V13.0.88"
        /*0030*/ 	.string	"Build cuda_13.0.r13.0/compiler.36424714_0"
        /*0030*/ 	.string	"-arch sm_100 -m 64 "



//--------------------- .note.nv.cuinfo           --------------------------
	.section	.note.nv.cuinfo,"",@"SHT_NOTE"
	.sectionflags	@"SHF_NOTE_NV_CUINFO"
        /*0018*/ 	.short	0x0002
        /*001a*/ 	.short	0x0064
        /*001c*/ 	.short	0x0082
	.zero		2


//--------------------- .nv.info                  --------------------------
	.section	.nv.info,"",@"SHT_CUDA_INFO"
	.align	4


	//----- nvinfo : EIATTR_REGCOUNT
	.align		4
        /*0000*/ 	.byte	0x04, 0x2f
        /*0002*/ 	.short	(.L_1 - .L_0)
	.align		4
.L_0:
        /*0004*/ 	.word	index@(_Z14VecTimesScalarPiS_i)
        /*0008*/ 	.word	0x0000000c


	//----- nvinfo : EIATTR_FRAME_SIZE
	.align		4
.L_1:
        /*000c*/ 	.byte	0x04, 0x11
        /*000e*/ 	.short	(.L_3 - .L_2)
	.align		4
.L_2:
        /*0010*/ 	.word	index@(_Z14VecTimesScalarPiS_i)
        /*0014*/ 	.word	0x00000000


	//----- nvinfo : EIATTR_REGCOUNT
	.align		4
.L_3:
        /*0018*/ 	.byte	0x04, 0x2f
        /*001a*/ 	.short	(.L_5 - .L_4)
	.align		4
.L_4:
        /*001c*/ 	.word	index@(_Z15SumOfTwoVectorsPiS_S_)
        /*0020*/ 	.word	0x00000010


	//----- nvinfo : EIATTR_FRAME_SIZE
	.align		4
.L_5:
        /*0024*/ 	.byte	0x04, 0x11
        /*0026*/ 	.short	(.L_7 - .L_6)
	.align		4
.L_6:
        /*0028*/ 	.word	index@(_Z15SumOfTwoVectorsPiS_S_)
        /*002c*/ 	.word	0x00000000


	//----- nvinfo : EIATTR_MIN_STACK_SIZE
	.align		4
.L_7:
        /*0030*/ 	.byte	0x04, 0x12
        /*0032*/ 	.short	(.L_9 - .L_8)
	.align		4
.L_8:
        /*0034*/ 	.word	index@(_Z15SumOfTwoVectorsPiS_S_)
        /*0038*/ 	.word	0x00000000


	//----- nvinfo : EIATTR_MIN_STACK_SIZE
	.align		4
.L_9:
        /*003c*/ 	.byte	0x04, 0x12
        /*003e*/ 	.short	(.L_11 - .L_10)
	.align		4
.L_10:
        /*0040*/ 	.word	index@(_Z14VecTimesScalarPiS_i)
        /*0044*/ 	.word	0x00000000
.L_11:


//--------------------- .nv.compat                --------------------------
	.section	.nv.compat,"",@"SHT_CUDA_COMPAT_INFO"
	.align	4
        /*0000*/ 	.byte	0x02, 0x09, 0x00, 0x00, 0x02, 0x02, 0x01, 0x00, 0x02, 0x05, 0x05, 0x00, 0x03, 0x07, 0x01, 0x01
        /*0010*/ 	.byte	0x02, 0x03, 0x00, 0x00, 0x02, 0x06, 0x01, 0x00, 0x04, 0x0b, 0x08, 0x00, 0x09, 0x00, 0x00, 0x00
        /*0020*/ 	.byte	0x00, 0x00, 0x00, 0x00


//--------------------- .nv.info._Z15SumOfTwoVectorsPiS_S_ --------------------------
	.section	.nv.info._Z15SumOfTwoVectorsPiS_S_,"",@"SHT_CUDA_INFO"
	.sectionflags	@""
	.align	4


	//----- nvinfo : EIATTR_CUDA_API_VERSION
	.align		4
        /*0000*/ 	.byte	0x04, 0x37
        /*0002*/ 	.short	(.L_13 - .L_12)
.L_12:
        /*0004*/ 	.word	0x00000082


	//----- nvinfo : EIATTR_KPARAM_INFO
	.align		4
.L_13:
        /*0008*/ 	.byte	0x04, 0x17
        /*000a*/ 	.short	(.L_15 - .L_14)
.L_14:
        /*000c*/ 	.word	0x00000000
        /*0010*/ 	.short	0x0002
        /*0012*/ 	.short	0x0010
        /*0014*/ 	.byte	0x00, 0xf5, 0x21, 0x00


	//----- nvinfo : EIATTR_KPARAM_INFO
	.align		4
.L_15:
        /*0018*/ 	.byte	0x04, 0x17
        /*001a*/ 	.short	(.L_17 - .L_16)
.L_16:
        /*001c*/ 	.word	0x00000000
        /*0020*/ 	.short	0x0001
        /*0022*/ 	.short	0x0008
        /*0024*/ 	.byte	0x00, 0xf5, 0x21, 0x00


	//----- nvinfo : EIATTR_KPARAM_INFO
	.align		4
.L_17:
        /*0028*/ 	.byte	0x04, 0x17
        /*002a*/ 	.short	(.L_19 - .L_18)
.L_18:
        /*002c*/ 	.word	0x00000000
        /*0030*/ 	.short	0x0000
        /*0032*/ 	.short	0x0000
        /*0034*/ 	.byte	0x00, 0xf5, 0x21, 0x00


	//----- nvinfo : EIATTR_SPARSE_MMA_MASK
	.align		4
.L_19:
        /*0038*/ 	.byte	0x03, 0x50
        /*003a*/ 	.short	0x0000


	//----- nvinfo : EIATTR_MAXREG_COUNT
	.align		4
        /*003c*/ 	.byte	0x03, 0x1b
        /*003e*/ 	.short	0x00ff


	//----- nvinfo : EIATTR_NUM_BARRIERS
	.align		4
        /*0040*/ 	.byte	0x02, 0x4c
        /*0042*/ 	.byte	0x01
	.zero		1


	//----- nvinfo : EIATTR_MERCURY_ISA_VERSION
	.align		4
        /*0044*/ 	.byte	0x03, 0x5f
        /*0046*/ 	.short	0x0101


	//----- nvinfo : EIATTR_VRC_CTA_INIT_COUNT
	.align		4
        /*0048*/ 	.byte	0x02, 0x4a
	.zero		1
	.zero		1


	//----- nvinfo : EIATTR_EXIT_INSTR_OFFSETS
	.align		4
        /*004c*/ 	.byte	0x04, 0x1c
        /*004e*/ 	.short	(.L_21 - .L_20)


	//   ....[0]....
.L_20:
        /*0050*/ 	.word	0x00000170


	//----- nvinfo : EIATTR_CBANK_PARAM_SIZE
	.align		4
.L_21:
        /*0054*/ 	.byte	0x03, 0x19
        /*0056*/ 	.short	0x0018


	//----- nvinfo : EIATTR_PARAM_CBANK
	.align		4
        /*0058*/ 	.byte	0x04, 0x0a
        /*005a*/ 	.short	(.L_23 - .L_22)
	.align		4
.L_22:
        /*005c*/ 	.word	index@(.nv.constant0._Z15SumOfTwoVectorsPiS_S_)
        /*0060*/ 	.short	0x0380
        /*0062*/ 	.short	0x0018


	//----- nvinfo : EIATTR_SW_WAR
	.align		4
.L_23:
        /*0064*/ 	.byte	0x04, 0x36
        /*0066*/ 	.short	(.L_25 - .L_24)
.L_24:
        /*0068*/ 	.word	0x00000008
.L_25:


//--------------------- .nv.info._Z14VecTimesScalarPiS_i --------------------------
	.section	.nv.info._Z14VecTimesScalarPiS_i,"",@"SHT_CUDA_INFO"
	.sectionflags	@""
	.align	4


	//----- nvinfo : EIATTR_CUDA_API_VERSION
	.align		4
        /*0000*/ 	.byte	0x04, 0x37
        /*0002*/ 	.short	(.L_27 - .L_26)
.L_26:
        /*0004*/ 	.word	0x00000082


	//----- nvinfo : EIATTR_KPARAM_INFO
	.align		4
.L_27:
        /*0008*/ 	.byte	0x04, 0x17
        /*000a*/ 	.short	(.L_29 - .L_28)
.L_28:
        /*000c*/ 	.word	0x00000000
        /*0010*/ 	.short	0x0002
        /*0012*/ 	.short	0x0010
        /*0014*/ 	.byte	0x00, 0xf0, 0x11, 0x00


	//----- nvinfo : EIATTR_KPARAM_INFO
	.align		4
.L_29:
        /*0018*/ 	.byte	0x04, 0x17
        /*001a*/ 	.short	(.L_31 - .L_30)
.L_30:
        /*001c*/ 	.word	0x00000000
        /*0020*/ 	.short	0x0001
        /*0022*/ 	.short	0x0008
        /*0024*/ 	.byte	0x00, 0xf5, 0x21, 0x00


	//----- nvinfo : EIATTR_KPARAM_INFO
	.align		4
.L_31:
        /*0028*/ 	.byte	0x04, 0x17
        /*002a*/ 	.short	(.L_33 - .L_32)
.L_32:
        /*002c*/ 	.word	0x00000000
        /*0030*/ 	.short	0x0000
        /*0032*/ 	.short	0x0000
        /*0034*/ 	.byte	0x00, 0xf5, 0x21, 0x00


	//----- nvinfo : EIATTR_SPARSE_MMA_MASK
	.align		4
.L_33:
        /*0038*/ 	.byte	0x03, 0x50
        /*003a*/ 	.short	0x0000


	//----- nvinfo : EIATTR_MAXREG_COUNT
	.align		4
        /*003c*/ 	.byte	0x03, 0x1b
        /*003e*/ 	.short	0x00ff


	//----- nvinfo : EIATTR_NUM_BARRIERS
	.align		4
        /*0040*/ 	.byte	0x02, 0x4c
        /*0042*/ 	.byte	0x01
	.zero		1


	//----- nvinfo : EIATTR_MERCURY_ISA_VERSION
	.align		4
        /*0044*/ 	.byte	0x03, 0x5f
        /*0046*/ 	.short	0x0101


	//----- nvinfo : EIATTR_VRC_CTA_INIT_COUNT
	.align		4
        /*0048*/ 	.byte	0x02, 0x4a
	.zero		1
	.zero		1


	//----- nvinfo : EIATTR_EXIT_INSTR_OFFSETS
	.align		4
        /*004c*/ 	.byte	0x04, 0x1c
        /*004e*/ 	.short	(.L_35 - .L_34)


	//   ....[0]....
.L_34:
        /*0050*/ 	.word	0x00000130


	//----- nvinfo : EIATTR_CBANK_PARAM_SIZE
	.align		4
.L_35:
        /*0054*/ 	.byte	0x03, 0x19
        /*0056*/ 	.short	0x0014


	//----- nvinfo : EIATTR_PARAM_CBANK
	.align		4
        /*0058*/ 	.byte	0x04, 0x0a
        /*005a*/ 	.short	(.L_37 - .L_36)
	.align		4
.L_36:
        /*005c*/ 	.word	index@(.nv.constant0._Z14VecTimesScalarPiS_i)
        /*0060*/ 	.short	0x0380
        /*0062*/ 	.short	0x0014


	//----- nvinfo : EIATTR_SW_WAR
	.align		4
.L_37:
        /*0064*/ 	.byte	0x04, 0x36
        /*0066*/ 	.short	(.L_39 - .L_38)
.L_38:
        /*0068*/ 	.word	0x00000008
.L_39:


//--------------------- .nv.callgraph             --------------------------
	.section	.nv.callgraph,"",@"SHT_CUDA_CALLGRAPH"
	.align	4
	.sectionentsize	8
	.align		4
        /*0000*/ 	.word	0x00000000
	.align		4
        /*0004*/ 	.word	0xffffffff
	.align		4
        /*0008*/ 	.word	0x00000000
	.align		4
        /*000c*/ 	.word	0xfffffffe
	.align		4
        /*0010*/ 	.word	0x00000000
	.align		4
        /*0014*/ 	.word	0xfffffffd
	.align		4
        /*0018*/ 	.word	0x00000000
	.align		4
        /*001c*/ 	.word	0xfffffffc


//--------------------- .text._Z15SumOfTwoVectorsPiS_S_ --------------------------
	.section	.text._Z15SumOfTwoVectorsPiS_S_,"ax",@progbits
	.align	128
        .global         _Z15SumOfTwoVectorsPiS_S_
        .type           _Z15SumOfTwoVectorsPiS_S_,@function
        .size           _Z15SumOfTwoVectorsPiS_S_,(.L_x_2 - _Z15SumOfTwoVectorsPiS_S_)
        .other          _Z15SumOfTwoVectorsPiS_S_,@"STO_CUDA_ENTRY STV_DEFAULT"
_Z15SumOfTwoVectorsPiS_S_:
.text._Z15SumOfTwoVectorsPiS_S_:
[----:B------:R-:W-:Y:S01]  /*0000*/  LDC R1, c[0x0][0x37c] ;  /* 0x0000df00ff017b82 */ /* 0x000fe20000000800 */
[----:B------:R-:W0:Y:S07]  /*0010*/  S2R R9, SR_TID.X ;  /* 0x0000000000097919 */ /* 0x000e2e0000002100 */
[----:B------:R-:W1:Y:S01]  /*0020*/  LDC.64 R2, c[0x0][0x380] ;  /* 0x0000e000ff027b82 */ /* 0x000e620000000a00 */
[----:B------:R-:W2:Y:S01]  /*0030*/  LDCU.64 UR6, c[0x0][0x358] ;  /* 0x00006b00ff0677ac */ /* 0x000ea20008000a00 */
[----:B------:R-:W0:Y:S06]  /*0040*/  S2R R0, SR_CTAID.X ;  /* 0x0000000000007919 */ /* 0x000e2c0000002500 */
[----:B------:R-:W3:Y:S08]  /*0050*/  LDC.64 R4, c[0x0][0x388] ;  /* 0x0000e200ff047b82 */ /* 0x000ef00000000a00 */
[----:B------:R-:W4:Y:S01]  /*0060*/  S2UR UR5, SR_CgaCtaId ;  /* 0x00000000000579c3 */ /* 0x000f220000008800 */
[----:B------:R-:W-:-:S07]  /*0070*/  UMOV UR4, 0x400 ;  /* 0x0000040000047882 */ /* 0x000fce0000000000 */
[----:B------:R-:W5:Y:S01]  /*0080*/  LDC.64 R6, c[0x0][0x390] ;  /* 0x0000e400ff067b82 */ /* 0x000f620000000a00 */
[----:B0-----:R-:W-:-:S05]  /*0090*/  LEA R9, R0, R9, 0x8 ;  /* 0x0000000900097211 */ /* 0x001fca00078e40ff */
[----:B-1----:R-:W-:-:S04]  /*00a0*/  IMAD.WIDE R2, R9, 0x4, R2 ;  /* 0x0000000409027825 */ /* 0x002fc800078e0202 */
[----:B---3--:R-:W-:Y:S02]  /*00b0*/  IMAD.WIDE R4, R9, 0x4, R4 ;  /* 0x0000000409047825 */ /* 0x008fe400078e0204 */
[----:B--2---:R-:W2:Y:S04]  /*00c0*/  LDG.E R2, desc[UR6][R2.64] ;  /* 0x0000000602027981 */ /* 0x004ea8000c1e1900 */
[----:B------:R-:W2:Y:S01]  /*00d0*/  LDG.E R5, desc[UR6][R4.64] ;  /* 0x0000000604057981 */ /* 0x000ea2000c1e1900 */
[----:B----4-:R-:W-:-:S06]  /*00e0*/  ULEA UR4, UR5, UR4, 0x18 ;  /* 0x0000000405047291 */ /* 0x010fcc000f8ec0ff */
[C---:B------:R-:W-:Y:S02]  /*00f0*/  LEA R11, R9.reuse, UR4, 0x2 ;  /* 0x00000004090b7c11 */ /* 0x040fe4000f8e10ff */
[----:B--2---:R-:W-:Y:S01]  /*0100*/  IADD3 R0, PT, PT, R2, R5, RZ ;  /* 0x0000000502007210 */ /* 0x004fe20007ffe0ff */
[----:B-----5:R-:W-:-:S04]  /*0110*/  IMAD.WIDE R2, R9, 0x4, R6 ;  /* 0x0000000409027825 */ /* 0x020fc800078e0206 */
[----:B------:R-:W-:Y:S01]  /*0120*/  STS [R11], R0 ;  /* 0x000000000b007388 */ /* 0x000fe20000000800 */
[----:B------:R-:W-:Y:S06]  /*0130*/  BAR.SYNC.DEFER_BLOCKING 0x0 ;  /* 0x0000000000007b1d */ /* 0x000fec0000010000 */
[----:B------:R-:W0:Y:S04]  /*0140*/  LDS R13, [R11] ;  /* 0x000000000b0d7984 */ /* 0x000e280000000800 */
[----:B0-----:R-:W-:Y:S01]  /*0150*/  STG.E desc[UR6][R2.64], R13 ;  /* 0x0000000d02007986 */ /* 0x001fe2000c101906 */
[----:B------:R-:W-:Y:S06]  /*0160*/  BAR.SYNC.DEFER_BLOCKING 0x0 ;  /* 0x0000000000007b1d */ /* 0x000fec0000010000 */
[----:B------:R-:W-:Y:S05]  /*0170*/  EXIT ;  /* 0x000000000000794d */ /* 0x000fea0003800000 */
.L_x_0:
[----:B------:R-:W-:-:S00]  /*0180*/  BRA `(.L_x_0) ;  /* 0xfffffffc00fc7947 */ /* 0x000fc0000383ffff */
[----:B------:R-:W-:-:S00]  /*0190*/  NOP ;  /* 0x0000000000007918 */ /* 0x000fc00000000000 */
        /* <DEDUP_REMOVED lines=14> */
.L_x_2:


//--------------------- .text._Z14VecTimesScalarPiS_i --------------------------
	.section	.text._Z14VecTimesScalarPiS_i,"ax",@progbits
	.align	128
        .global         _Z14VecTimesScalarPiS_i
        .type           _Z14VecTimesScalarPiS_i,@function
        .size           _Z14VecTimesScalarPiS_i,(.L_x_3 - _Z14VecTimesScalarPiS_i)
        .other          _Z14VecTimesScalarPiS_i,@"STO_CUDA_ENTRY STV_DEFAULT"
_Z14VecTimesScalarPiS_i:
.text._Z14VecTimesScalarPiS_i:
[----:B------:R-:W-:Y:S08]  /*0000*/  LDC R1, c[0x0][0x37c] ;  /* 0x0000df00ff017b82 */ /* 0x000ff00000000800 */
[----:B------:R-:W0:Y:S01]  /*0010*/  S2UR UR5, SR_CgaCtaId ;  /* 0x00000000000579c3 */ /* 0x000e220000008800 */
[----:B------:R-:W1:Y:S01]  /*0020*/  S2R R7, SR_TID.X ;  /* 0x0000000000077919 */ /* 0x000e620000002100 */
[----:B------:R-:W-:Y:S01]  /*0030*/  UMOV UR4, 0x400 ;  /* 0x0000040000047882 */ /* 0x000fe20000000000 */
[----:B------:R-:W2:Y:S01]  /*0040*/  LDCU.64 UR6, c[0x0][0x358] ;  /* 0x00006b00ff0677ac */ /* 0x000ea20008000a00 */
[----:B------:R-:W1:Y:S04]  /*0050*/  S2R R0, SR_CTAID.X ;  /* 0x0000000000007919 */ /* 0x000e680000002500 */
[----:B------:R-:W3:Y:S08]  /*0060*/  LDC R6, c[0x0][0x390] ;  /* 0x0000e400ff067b82 */ /* 0x000ef00000000800 */
[----:B------:R-:W4:Y:S01]  /*0070*/  LDC.64 R2, c[0x0][0x380] ;  /* 0x0000e000ff027b82 */ /* 0x000f220000000a00 */
[----:B0-----:R-:W-:-:S07]  /*0080*/  ULEA UR4, UR5, UR4, 0x18 ;  /* 0x0000000405047291 */ /* 0x001fce000f8ec0ff */
[----:B------:R-:W0:Y:S02]  /*0090*/  LDC.64 R4, c[0x0][0x388] ;  /* 0x0000e200ff047b82 */ /* 0x000e240000000a00 */
[----:B---3--:R-:W-:Y:S06]  /*00a0*/  STS [UR4], R6 ;  /* 0x00000006ff007988 */ /* 0x008fec0008000804 */
[----:B------:R-:W-:Y:S01]  /*00b0*/  BAR.SYNC.DEFER_BLOCKING 0x0 ;  /* 0x0000000000007b1d */ /* 0x000fe20000010000 */
[----:B-1----:R-:W-:-:S05]  /*00c0*/  LEA R7, R0, R7, 0x8 ;  /* 0x0000000700077211 */ /* 0x002fca00078e40ff */
[----:B----4-:R-:W-:-:S06]  /*00d0*/  IMAD.WIDE R2, R7, 0x4, R2 ;  /* 0x0000000407027825 */ /* 0x010fcc00078e0202 */
[----:B--2---:R-:W2:Y:S01]  /*00e0*/  LDG.E R2, desc[UR6][R2.64] ;  /* 0x0000000602027981 */ /* 0x004ea2000c1e1900 */
[----:B0-----:R-:W-:-:S03]  /*00f0*/  IMAD.WIDE R4, R7, 0x4, R4 ;  /* 0x0000000407047825 */ /* 0x001fc600078e0204 */
[----:B------:R-:W2:Y:S02]  /*0100*/  LDS R9, [UR4] ;  /* 0x00000004ff097984 */ /* 0x000ea40008000800 */
[----:B--2---:R-:W-:-:S05]  /*0110*/  IMAD R9, R2, R9, RZ ;  /* 0x0000000902097224 */ /* 0x004fca00078e02ff */
[----:B------:R-:W-:Y:S01]  /*0120*/  STG.E desc[UR6][R4.64], R9 ;  /* 0x0000000904007986 */ /* 0x000fe2000c101906 */
[----:B------:R-:W-:Y:S05]  /*0130*/  EXIT ;  /* 0x000000000000794d */ /* 0x000fea0003800000 */
.L_x_1:
        /* <DEDUP_REMOVED lines=12> */
.L_x_3:


//--------------------- .nv.shared._Z15SumOfTwoVectorsPiS_S_ --------------------------
	.section	.nv.shared._Z15SumOfTwoVectorsPiS_S_,"aw",@nobits
	.sectionflags	@""
	.align	16
	.zero		1024


//--------------------- .nv.shared.reserved.0     --------------------------
	.section	.nv.shared.reserved.0,"aw",@nobits
	.weak		__nv_reservedSMEM_offset_0_alias
	.size		__nv_reservedSMEM_offset_0_alias, 0, 64
	.other		__nv_reservedSMEM_offset_0_alias,@"STO_CUDA_RESERVED_SHARED STV_DEFAULT"
__nv_reservedSMEM_offset_0_alias:
	.zero		0
	.zero		64


//--------------------- .nv.shared._Z14VecTimesScalarPiS_i --------------------------
	.section	.nv.shared._Z14VecTimesScalarPiS_i,"aw",@nobits
	.sectionflags	@""
	.align	16
.nv.shared._Z14VecTimesScalarPiS_i:
	.zero		1040


//--------------------- .nv.constant0._Z15SumOfTwoVectorsPiS_S_ --------------------------
	.section	.nv.constant0._Z15SumOfTwoVectorsPiS_S_,"a",@progbits
	.sectionflags	@""
	.align	4
.nv.constant0._Z15SumOfTwoVectorsPiS_S_:
	.zero		920


//--------------------- .nv.constant0._Z14VecTimesScalarPiS_i --------------------------
	.section	.nv.constant0._Z14VecTimesScalarPiS_i,"a",@progbits
	.sectionflags	@""
	.align	4
.nv.constant0._Z14VecTimesScalarPiS_i:
	.zero		916


//--------------------- SYMBOLS --------------------------

	.type		.nv.reservedSmem.offset0,@object
	.size		.nv.reservedSmem.offset0,0x4
	.type		.nv.reservedSmem.cap,@object
	.size		.nv.reservedSmem.cap,0x4
